//
// Generated by NVIDIA NVVM Compiler
//
// Compiler Build ID: CL-36424714
// Cuda compilation tools, release 13.0, V13.0.88
// Based on NVVM 20.0.0
//

.version 9.0
.target sm_100
.address_size 64

	// .globl	_Z10superPixelPfS_Pi

.visible .entry _Z10superPixelPfS_Pi(
	.param .u64 .ptr .align 1 _Z10superPixelPfS_Pi_param_0,
	.param .u64 .ptr .align 1 _Z10superPixelPfS_Pi_param_1,
	.param .u64 .ptr .align 1 _Z10superPixelPfS_Pi_param_2
)
{
	.reg .b32 	%r<12>;
	.reg .b32 	%f<2>;
	.reg .b64 	%rd<8>;

	ld.param.u64 	%rd1, [_Z10superPixelPfS_Pi_param_0];
	ld.param.u64 	%rd2, [_Z10superPixelPfS_Pi_param_2];
	cvta.to.global.u64 	%rd3, %rd2;
	cvta.to.global.u64 	%rd4, %rd1;
	mov.u32 	%r1, %ctaid.x;
	mov.u32 	%r2, %ctaid.y;
	mov.u32 	%r3, %nctaid.x;
	mad.lo.s32 	%r4, %r2, %r3, %r1;
	mov.u32 	%r5, %ntid.x;
	mov.u32 	%r6, %ntid.y;
	mov.u32 	%r7, %tid.y;
	mov.u32 	%r8, %tid.x;
	mad.lo.s32 	%r9, %r4, %r6, %r7;
	mad.lo.s32 	%r10, %r9, %r5, %r8;
	mul.wide.s32 	%rd5, %r10, 4;
	add.s64 	%rd6, %rd4, %rd5;
	ld.global.f32 	%f1, [%rd6];
	cvt.rzi.s32.f32 	%r11, %f1;
	add.s64 	%rd7, %rd3, %rd5;
	st.global.u32 	[%rd7], %r11;
	bar.sync 	0;
	ret;

}


// ===== COMPILED SASS (sm_100) =====

	.target	sm_100

	.elftype	@"ET_EXEC"


//--------------------- .note.nv.tkinfo           --------------------------
	.section	.note.nv.tkinfo,"",@"SHT_NOTE"
	.sectionflags	@"SHF_NOTE_NV_TKINFO"
	.tkinfo
        /*0018*/ 	.word	0x00000002
        /*0030*/ 	.string	""
        /*0030*/ 	.string	"ptxas"
        /*0030*/ 	.string	"Cuda compilation tools, release 13.0, V13.0.88"
        /*0030*/ 	.string	"Build cuda_13.0.r13.0/compiler.36424714_0"
        /*0030*/ 	.string	"-arch sm_100 -m 64 "



//--------------------- .note.nv.cuinfo           --------------------------
	.section	.note.nv.cuinfo,"",@"SHT_NOTE"
	.sectionflags	@"SHF_NOTE_NV_CUINFO"
        /*0018*/ 	.short	0x0002
        /*001a*/ 	.short	0x0064
        /*001c*/ 	.short	0x0082
	.zero		2


//--------------------- .nv.info                  --------------------------
	.section	.nv.info,"",@"SHT_CUDA_INFO"
	.align	4


	//----- nvinfo : EIATTR_REGCOUNT
	.align		4
        /*0000*/ 	.byte	0x04, 0x2f
        /*0002*/ 	.short	(.L_1 - .L_0)
	.align		4
.L_0:
        /*0004*/ 	.word	index@(_Z10superPixelPfS_Pi)
        /*0008*/ 	.word	0x0000000c


	//----- nvinfo : EIATTR_FRAME_SIZE
	.align		4
.L_1:
        /*000c*/ 	.byte	0x04, 0x11
        /*000e*/ 	.short	(.L_3 - .L_2)
	.align		4
.L_2:
        /*0010*/ 	.word	index@(_Z10superPixelPfS_Pi)
        /*0014*/ 	.word	0x00000000


	//----- nvinfo : EIATTR_MIN_STACK_SIZE
	.align		4
.L_3:
        /*0018*/ 	.byte	0x04, 0x12
        /*001a*/ 	.short	(.L_5 - .L_4)
	.align		4
.L_4:
        /*001c*/ 	.word	index@(_Z10superPixelPfS_Pi)
        /*0020*/ 	.word	0x00000000
.L_5:


//--------------------- .nv.compat                --------------------------
	.section	.nv.compat,"",@"SHT_CUDA_COMPAT_INFO"
	.align	4
        /*0000*/ 	.byte	0x02, 0x09, 0x00, 0x00, 0x02, 0x02, 0x01, 0x00, 0x02, 0x05, 0x05, 0x00, 0x03, 0x07, 0x01, 0x01
        /*0010*/ 	.byte	0x02, 0x03, 0x00, 0x00, 0x02, 0x06, 0x01, 0x00, 0x04, 0x0b, 0x08, 0x00, 0x09, 0x00, 0x00, 0x00
        /*0020*/ 	.byte	0x00, 0x00, 0x00, 0x00


//--------------------- .nv.info._Z10superPixelPfS_Pi --------------------------
	.section	.nv.info._Z10superPixelPfS_Pi,"",@"SHT_CUDA_INFO"
	.sectionflags	@""
	.align	4


	//----- nvinfo : EIATTR_CUDA_API_VERSION
	.align		4
        /*0000*/ 	.byte	0x04, 0x37
        /*0002*/ 	.short	(.L_7 - .L_6)
.L_6:
        /*0004*/ 	.word	0x00000082


	//----- nvinfo : EIATTR_KPARAM_INFO
	.align		4
.L_7:
        /*0008*/ 	.byte	0x04, 0x17
        /*000a*/ 	.short	(.L_9 - .L_8)
.L_8:
        /*000c*/ 	.word	0x00000000
        /*0010*/ 	.short	0x0002
        /*0012*/ 	.short	0x0010
        /*0014*/ 	.byte	0x00, 0xf5, 0x21, 0x00


	//----- nvinfo : EIATTR_KPARAM_INFO
	.align		4
.L_9:
        /*0018*/ 	.byte	0x04, 0x17
        /*001a*/ 	.short	(.L_11 - .L_10)
.L_10:
        /*001c*/ 	.word	0x00000000
        /*0020*/ 	.short	0x0001
        /*0022*/ 	.short	0x0008
        /*0024*/ 	.byte	0x00, 0xf5, 0x21, 0x00


	//----- nvinfo : EIATTR_KPARAM_INFO
	.align		4
.L_11:
        /*0028*/ 	.byte	0x04, 0x17
        /*002a*/ 	.short	(.L_13 - .L_12)
.L_12:
        /*002c*/ 	.word	0x00000000
        /*0030*/ 	.short	0x0000
        /*0032*/ 	.short	0x0000
        /*0034*/ 	.byte	0x00, 0xf5, 0x21, 0x00


	//----- nvinfo : EIATTR_SPARSE_MMA_MASK
	.align		4
.L_13:
        /*0038*/ 	.byte	0x03, 0x50
        /*003a*/ 	.short	0x0000


	//----- nvinfo : EIATTR_MAXREG_COUNT
	.align		4
        /*003c*/ 	.byte	0x03, 0x1b
        /*003e*/ 	.short	0x00ff


	//----- nvinfo : EIATTR_NUM_BARRIERS
	.align		4
        /*0040*/ 	.byte	0x02, 0x4c
        /*0042*/ 	.byte	0x01
	.zero		1


	//----- nvinfo : EIATTR_MERCURY_ISA_VERSION
	.align		4
        /*0044*/ 	.byte	0x03, 0x5f
        /*0046*/ 	.short	0x0101


	//----- nvinfo : EIATTR_VRC_CTA_INIT_COUNT
	.align		4
        /*0048*/ 	.byte	0x02, 0x4a
	.zero		1
	.zero		1


	//----- nvinfo : EIATTR_EXIT_INSTR_OFFSETS
	.align		4
        /*004c*/ 	.byte	0x04, 0x1c
        /*004e*/ 	.short	(.L_15 - .L_14)


	//   ....[0]....
.L_14:
        /*0050*/ 	.word	0x00000140


	//----- nvinfo : EIATTR_CBANK_PARAM_SIZE
	.align		4
.L_15:
        /*0054*/ 	.byte	0x03, 0x19
        /*0056*/ 	.short	0x0018


	//----- nvinfo : EIATTR_PARAM_CBANK
	.align		4
        /*0058*/ 	.byte	0x04, 0x0a
        /*005a*/ 	.short	(.L_17 - .L_16)
	.align		4
.L_16:
        /*005c*/ 	.word	index@(.nv.constant0._Z10superPixelPfS_Pi)
        /*0060*/ 	.short	0x0380
        /*0062*/ 	.short	0x0018


	//----- nvinfo : EIATTR_SW_WAR
	.align		4
.L_17:
        /*0064*/ 	.byte	0x04, 0x36
        /*0066*/ 	.short	(.L_19 - .L_18)
.L_18:
        /*0068*/ 	.word	0x00000008
.L_19:


//--------------------- .nv.callgraph             --------------------------
	.section	.nv.callgraph,"",@"SHT_CUDA_CALLGRAPH"
	.align	4
	.sectionentsize	8
	.align		4
        /*0000*/ 	.word	0x00000000
	.align		4
        /*0004*/ 	.word	0xffffffff
	.align		4
        /*0008*/ 	.word	0x00000000
	.align		4
        /*000c*/ 	.word	0xfffffffe
	.align		4
        /*0010*/ 	.word	0x00000000
	.align		4
        /*0014*/ 	.word	0xfffffffd
	.align		4
        /*0018*/ 	.word	0x00000000
	.align		4
        /*001c*/ 	.word	0xfffffffc


//--------------------- .text._Z10superPixelPfS_Pi --------------------------
	.section	.text._Z10superPixelPfS_Pi,"ax",@progbits
	.align	128
        .global         _Z10superPixelPfS_Pi
        .type           _Z10superPixelPfS_Pi,@function
        .size           _Z10superPixelPfS_Pi,(.L_x_1 - _Z10superPixelPfS_Pi)
        .other          _Z10superPixelPfS_Pi,@"STO_CUDA_ENTRY STV_DEFAULT"
_Z10superPixelPfS_Pi:
.text._Z10superPixelPfS_Pi:
[----:B------:R-:W-:Y:S01]  /*0000*/  LDC R1, c[0x0][0x37c] ;  /* 0x0000df00ff017b82 */ /* 0x000fe20000000800 */
[----:B------:R-:W0:Y:S07]  /*0010*/  S2R R5, SR_TID.Y ;  /* 0x0000000000057919 */ /* 0x000e2e0000002200 */
[----:B------:R-:W-:Y:S01]  /*0020*/  S2UR UR4, SR_CTAID.X ;  /* 0x00000000000479c3 */ /* 0x000fe20000002500 */
[----:B------:R-:W1:Y:S01]  /*0030*/  LDCU UR6, c[0x0][0x370] ;  /* 0x00006e00ff0677ac */ /* 0x000e620008000800 */
[----:B------:R-:W2:Y:S01]  /*0040*/  S2R R7, SR_TID.X ;  /* 0x0000000000077919 */ /* 0x000ea20000002100 */
[----:B------:R-:W2:Y:S05]  /*0050*/  LDCU UR8, c[0x0][0x360] ;  /* 0x00006c00ff0877ac */ /* 0x000eaa0008000800 */
[----:B------:R-:W1:Y:S08]  /*0060*/  S2UR UR5, SR_CTAID.Y ;  /* 0x00000000000579c3 */ /* 0x000e700000002600 */
[----:B------:R-:W0:Y:S08]  /*0070*/  LDC R0, c[0x0][0x364] ;  /* 0x0000d900ff007b82 */ /* 0x000e300000000800 */
[----:B------:R-:W3:Y:S01]  /*0080*/  LDC.64 R2, c[0x0][0x380] ;  /* 0x0000e000ff027b82 */ /* 0x000ee20000000a00 */
[----:B-1----:R-:W-:Y:S01]  /*0090*/  UIMAD UR4, UR5, UR6, UR4 ;  /* 0x00000006050472a4 */ /* 0x002fe2000f8e0204 */
[----:B------:R-:W1:Y:S05]  /*00a0*/  LDCU.64 UR6, c[0x0][0x358] ;  /* 0x00006b00ff0677ac */ /* 0x000e6a0008000a00 */
[----:B0-----:R-:W-:-:S02]  /*00b0*/  IMAD R0, R0, UR4, R5 ;  /* 0x0000000400007c24 */ /* 0x001fc4000f8e0205 */
[----:B------:R-:W0:Y:S02]  /*00c0*/  LDC.64 R4, c[0x0][0x390] ;  /* 0x0000e400ff047b82 */ /* 0x000e240000000a00 */
[----:B--2---:R-:W-:-:S04]  /*00d0*/  IMAD R7, R0, UR8, R7 ;  /* 0x0000000800077c24 */ /* 0x004fc8000f8e0207 */
[----:B---3--:R-:W-:-:S06]  /*00e0*/  IMAD.WIDE R2, R7, 0x4, R2 ;  /* 0x0000000407027825 */ /* 0x008fcc00078e0202 */
[----:B-1----:R-:W2:Y:S01]  /*00f0*/  LDG.E R2, desc[UR6][R2.64] ;  /* 0x0000000602027981 */ /* 0x002ea2000c1e1900 */
[----:B0-----:R-:W-:Y:S01]  /*0100*/  IMAD.WIDE R4, R7, 0x4, R4 ;  /* 0x0000000407047825 */ /* 0x001fe200078e0204 */
[----:B--2---:R-:W0:Y:S04]  /*0110*/  F2I.TRUNC.NTZ R9, R2 ;  /* 0x0000000200097305 */ /* 0x004e28000020f100 */
[----:B0-----:R-:W-:Y:S01]  /*0120*/  STG.E desc[UR6][R4.64], R9 ;  /* 0x0000000904007986 */ /* 0x001fe2000c101906 */
[----:B------:R-:W-:Y:S06]  /*0130*/  BAR.SYNC.DEFER_BLOCKING 0x0 ;  /* 0x0000000000007b1d */ /* 0x000fec0000010000 */
[----:B------:R-:W-:Y:S05]  /*0140*/  EXIT ;  /* 0x000000000000794d */ /* 0x000fea0003800000 */
.L_x_0:
[----:B------:R-:W-:-:S00]  /*0150*/  BRA `(.L_x_0) ;  /* 0xfffffffc00fc7947 */ /* 0x000fc0000383ffff */
[----:B------:R-:W-:-:S00]  /*0160*/  NOP ;  /* 0x0000000000007918 */ /* 0x000fc00000000000 */
        /* <DEDUP_REMOVED lines=9> */
.L_x_1:


//--------------------- .nv.shared.reserved.0     --------------------------
	.section	.nv.shared.reserved.0,"aw",@nobits
	.weak		__nv_reservedSMEM_offset_0_alias
	.size		__nv_reservedSMEM_offset_0_alias, 0, 64
	.other		__nv_reservedSMEM_offset_0_alias,@"STO_CUDA_RESERVED_SHARED STV_DEFAULT"
__nv_reservedSMEM_offset_0_alias:
	.zero		0
	.zero		64


//--------------------- .nv.constant0._Z10superPixelPfS_Pi --------------------------
	.section	.nv.constant0._Z10superPixelPfS_Pi,"a",@progbits
	.sectionflags	@""
	.align	4
.nv.constant0._Z10superPixelPfS_Pi:
	.zero		920


//--------------------- SYMBOLS --------------------------

	.type		.nv.reservedSmem.offset0,@object
	.size		.nv.reservedSmem.offset0,0x4
